//
// Generated by NVIDIA NVVM Compiler
//
// Compiler Build ID: CL-36424714
// Cuda compilation tools, release 13.0, V13.0.88
// Based on NVVM 20.0.0
//

.version 9.0
.target sm_100
.address_size 64

	// .globl	default_function_kernel

.visible .entry default_function_kernel(
	.param .u64 .ptr .align 1 default_function_kernel_param_0,
	.param .u64 .ptr .align 1 default_function_kernel_param_1
)
.maxntid 35
{
	.reg .b16 	%rs<6>;
	.reg .b32 	%r<6>;
	.reg .b32 	%f<2>;
	.reg .b64 	%rd<15>;

	ld.param.u64 	%rd1, [default_function_kernel_param_0];
	ld.param.u64 	%rd2, [default_function_kernel_param_1];
	cvta.to.global.u64 	%rd3, %rd1;
	cvta.to.global.u64 	%rd4, %rd2;
	mov.u32 	%r1, %ctaid.x;
	mul.lo.s32 	%r2, %r1, 200;
	mov.u32 	%r3, %tid.x;
	cvt.u16.u32 	%rs1, %r3;
	mul.lo.s16 	%rs2, %rs1, 37;
	shr.u16 	%rs3, %rs2, 8;
	cvt.u32.u16 	%r4, %rs3;
	mul.wide.u32 	%rd5, %r4, 20;
	mul.lo.s16 	%rs4, %rs3, 7;
	sub.s16 	%rs5, %rs1, %rs4;
	cvt.u64.u16 	%rd6, %rs5;
	and.b64  	%rd7, %rd6, 255;
	cvt.u64.u32 	%rd8, %r2;
	or.b64  	%rd9, %rd8, %rd7;
	add.s64 	%rd10, %rd9, %rd5;
	shl.b64 	%rd11, %rd10, 2;
	add.s64 	%rd12, %rd4, %rd11;
	ld.global.nc.f32 	%f1, [%rd12+972];
	mad.lo.s32 	%r5, %r1, 35, %r3;
	mul.wide.u32 	%rd13, %r5, 4;
	add.s64 	%rd14, %rd3, %rd13;
	st.global.f32 	[%rd14], %f1;
	ret;

}


// ===== COMPILED SASS (sm_100) =====

	.target	sm_100

	.elftype	@"ET_EXEC"


//--------------------- .note.nv.tkinfo           --------------------------
	.section	.note.nv.tkinfo,"",@"SHT_NOTE"
	.sectionflags	@"SHF_NOTE_NV_TKINFO"
	.tkinfo
        /*0018*/ 	.word	0x00000002
        /*0030*/ 	.string	""
        /*0030*/ 	.string	"ptxas"
        /*0030*/ 	.string	"Cuda compilation tools, release 13.0, V13.0.88"
        /*0030*/ 	.string	"Build cuda_13.0.r13.0/compiler.36424714_0"
        /*0030*/ 	.string	"-arch sm_100 -m 64 "



//--------------------- .note.nv.cuinfo           --------------------------
	.section	.note.nv.cuinfo,"",@"SHT_NOTE"
	.sectionflags	@"SHF_NOTE_NV_CUINFO"
        /*0018*/ 	.short	0x0002
        /*001a*/ 	.short	0x0064
        /*001c*/ 	.short	0x0082
	.zero		2


//--------------------- .nv.info                  --------------------------
	.section	.nv.info,"",@"SHT_CUDA_INFO"
	.align	4


	//----- nvinfo : EIATTR_REGCOUNT
	.align		4
        /*0000*/ 	.byte	0x04, 0x2f
        /*0002*/ 	.short	(.L_1 - .L_0)
	.align		4
.L_0:
        /*0004*/ 	.word	index@(default_function_kernel)
        /*0008*/ 	.word	0x0000000a


	//----- nvinfo : EIATTR_FRAME_SIZE
	.align		4
.L_1:
        /*000c*/ 	.byte	0x04, 0x11
        /*000e*/ 	.short	(.L_3 - .L_2)
	.align		4
.L_2:
        /*0010*/ 	.word	index@(default_function_kernel)
        /*0014*/ 	.word	0x00000000


	//----- nvinfo : EIATTR_MIN_STACK_SIZE
	.align		4
.L_3:
        /*0018*/ 	.byte	0x04, 0x12
        /*001a*/ 	.short	(.L_5 - .L_4)
	.align		4
.L_4:
        /*001c*/ 	.word	index@(default_function_kernel)
        /*0020*/ 	.word	0x00000000
.L_5:


//--------------------- .nv.compat                --------------------------
	.section	.nv.compat,"",@"SHT_CUDA_COMPAT_INFO"
	.align	4
        /*0000*/ 	.byte	0x02, 0x09, 0x00, 0x00, 0x02, 0x02, 0x01, 0x00, 0x02, 0x05, 0x05, 0x00, 0x03, 0x07, 0x01, 0x01
        /*0010*/ 	.byte	0x02, 0x03, 0x00, 0x00, 0x02, 0x06, 0x01, 0x00, 0x04, 0x0b, 0x08, 0x00, 0x09, 0x00, 0x00, 0x00
        /*0020*/ 	.byte	0x00, 0x00, 0x00, 0x00


//--------------------- .nv.info.default_function_kernel --------------------------
	.section	.nv.info.default_function_kernel,"",@"SHT_CUDA_INFO"
	.sectionflags	@""
	.align	4


	//----- nvinfo : EIATTR_CUDA_API_VERSION
	.align		4
        /*0000*/ 	.byte	0x04, 0x37
        /*0002*/ 	.short	(.L_7 - .L_6)
.L_6:
        /*0004*/ 	.word	0x00000082


	//----- nvinfo : EIATTR_KPARAM_INFO
	.align		4
.L_7:
        /*0008*/ 	.byte	0x04, 0x17
        /*000a*/ 	.short	(.L_9 - .L_8)
.L_8:
        /*000c*/ 	.word	0x00000000
        /*0010*/ 	.short	0x0001
        /*0012*/ 	.short	0x0008
        /*0014*/ 	.byte	0x00, 0xf5, 0x21, 0x00


	//----- nvinfo : EIATTR_KPARAM_INFO
	.align		4
.L_9:
        /*0018*/ 	.byte	0x04, 0x17
        /*001a*/ 	.short	(.L_11 - .L_10)
.L_10:
        /*001c*/ 	.word	0x00000000
        /*0020*/ 	.short	0x0000
        /*0022*/ 	.short	0x0000
        /*0024*/ 	.byte	0x00, 0xf5, 0x21, 0x00


	//----- nvinfo : EIATTR_SPARSE_MMA_MASK
	.align		4
.L_11:
        /*0028*/ 	.byte	0x03, 0x50
        /*002a*/ 	.short	0x0000


	//----- nvinfo : EIATTR_MAXREG_COUNT
	.align		4
        /*002c*/ 	.byte	0x03, 0x1b
        /*002e*/ 	.short	0x00ff


	//----- nvinfo : EIATTR_MERCURY_ISA_VERSION
	.align		4
        /*0030*/ 	.byte	0x03, 0x5f
        /*0032*/ 	.short	0x0101


	//----- nvinfo : EIATTR_VRC_CTA_INIT_COUNT
	.align		4
        /*0034*/ 	.byte	0x02, 0x4a
	.zero		1
	.zero		1


	//----- nvinfo : EIATTR_EXIT_INSTR_OFFSETS
	.align		4
        /*0038*/ 	.byte	0x04, 0x1c
        /*003a*/ 	.short	(.L_13 - .L_12)


	//   ....[0]....
.L_12:
        /*003c*/ 	.word	0x000001a0


	//----- nvinfo : EIATTR_MAX_THREADS
	.align		4
.L_13:
        /*0040*/ 	.byte	0x04, 0x05
        /*0042*/ 	.short	(.L_15 - .L_14)
.L_14:
        /*0044*/ 	.word	0x00000023
        /*0048*/ 	.word	0x00000001
        /*004c*/ 	.word	0x00000001


	//----- nvinfo : EIATTR_CBANK_PARAM_SIZE
	.align		4
.L_15:
        /*0050*/ 	.byte	0x03, 0x19
        /*0052*/ 	.short	0x0010


	//----- nvinfo : EIATTR_PARAM_CBANK
	.align		4
        /*0054*/ 	.byte	0x04, 0x0a
        /*0056*/ 	.short	(.L_17 - .L_16)
	.align		4
.L_16:
        /*0058*/ 	.word	index@(.nv.constant0.default_function_kernel)
        /*005c*/ 	.short	0x0380
        /*005e*/ 	.short	0x0010


	//----- nvinfo : EIATTR_SW_WAR
	.align		4
.L_17:
        /*0060*/ 	.byte	0x04, 0x36
        /*0062*/ 	.short	(.L_19 - .L_18)
.L_18:
        /*0064*/ 	.word	0x00000008
.L_19:


//--------------------- .nv.callgraph             --------------------------
	.section	.nv.callgraph,"",@"SHT_CUDA_CALLGRAPH"
	.align	4
	.sectionentsize	8
	.align		4
        /*0000*/ 	.word	0x00000000
	.align		4
        /*0004*/ 	.word	0xffffffff
	.align		4
        /*0008*/ 	.word	0x00000000
	.align		4
        /*000c*/ 	.word	0xfffffffe
	.align		4
        /*0010*/ 	.word	0x00000000
	.align		4
        /*0014*/ 	.word	0xfffffffd
	.align		4
        /*0018*/ 	.word	0x00000000
	.align		4
        /*001c*/ 	.word	0xfffffffc


//--------------------- .text.default_function_kernel --------------------------
	.section	.text.default_function_kernel,"ax",@progbits
	.align	128
        .global         default_function_kernel
        .type           default_function_kernel,@function
        .size           default_function_kernel,(.L_x_1 - default_function_kernel)
        .other          default_function_kernel,@"STO_CUDA_ENTRY STV_DEFAULT"
default_function_kernel:
.text.default_function_kernel:
[----:B------:R-:W-:Y:S01]  /*0000*/  LDC R1, c[0x0][0x37c] ;  /* 0x0000df00ff017b82 */ /* 0x000fe20000000800 */
[----:B------:R-:W0:Y:S01]  /*0010*/  S2R R6, SR_TID.X ;  /* 0x0000000000067919 */ /* 0x000e220000002100 */
[----:B------:R-:W1:Y:S01]  /*0020*/  LDCU.64 UR6, c[0x0][0x388] ;  /* 0x00007100ff0677ac */ /* 0x000e620008000a00 */
[----:B------:R-:W2:Y:S01]  /*0030*/  S2R R7, SR_CTAID.X ;  /* 0x0000000000077919 */ /* 0x000ea20000002500 */
[----:B------:R-:W3:Y:S01]  /*0040*/  LDCU.64 UR4, c[0x0][0x358] ;  /* 0x00006b00ff0477ac */ /* 0x000ee20008000a00 */
[----:B0-----:R-:W-:-:S05]  /*0050*/  PRMT R0, R6, 0x9910, RZ ;  /* 0x0000991006007816 */ /* 0x001fca00000000ff */
[----:B------:R-:W-:-:S05]  /*0060*/  IMAD R0, R0, 0x25, RZ ;  /* 0x0000002500007824 */ /* 0x000fca00078e02ff */
[----:B------:R-:W-:-:S04]  /*0070*/  LOP3.LUT R0, R0, 0xffff, RZ, 0xc0, !PT ;  /* 0x0000ffff00007812 */ /* 0x000fc800078ec0ff */
[----:B------:R-:W-:-:S04]  /*0080*/  SHF.R.U32.HI R0, RZ, 0x8, R0 ;  /* 0x00000008ff007819 */ /* 0x000fc80000011600 */
[C---:B------:R-:W-:Y:S02]  /*0090*/  PRMT R2, R0.reuse, 0x9910, RZ ;  /* 0x0000991000027816 */ /* 0x040fe400000000ff */
[----:B------:R-:W-:-:S03]  /*00a0*/  LOP3.LUT R5, R0, 0xffff, RZ, 0xc0, !PT ;  /* 0x0000ffff00057812 */ /* 0x000fc600078ec0ff */
[----:B------:R-:W-:-:S04]  /*00b0*/  IMAD R2, R2, 0x7, RZ ;  /* 0x0000000702027824 */ /* 0x000fc800078e02ff */
[----:B------:R-:W-:-:S05]  /*00c0*/  IMAD.MOV R2, RZ, RZ, -R2 ;  /* 0x000000ffff027224 */ /* 0x000fca00078e0a02 */
[----:B------:R-:W-:Y:S01]  /*00d0*/  PRMT R3, R2, 0x7710, RZ ;  /* 0x0000771002037816 */ /* 0x000fe200000000ff */
[----:B--2---:R-:W-:-:S04]  /*00e0*/  IMAD R2, R7, 0xc8, RZ ;  /* 0x000000c807027824 */ /* 0x004fc800078e02ff */
[----:B------:R-:W-:-:S05]  /*00f0*/  IMAD.IADD R3, R3, 0x1, R6 ;  /* 0x0000000103037824 */ /* 0x000fca00078e0206 */
[----:B------:R-:W-:Y:S01]  /*0100*/  LOP3.LUT R2, R2, 0xff, R3, 0xf8, !PT ;  /* 0x000000ff02027812 */ /* 0x000fe200078ef803 */
[----:B------:R-:W-:-:S04]  /*0110*/  IMAD.MOV.U32 R3, RZ, RZ, RZ ;  /* 0x000000ffff037224 */ /* 0x000fc800078e00ff */
[----:B------:R-:W-:-:S03]  /*0120*/  IMAD.WIDE.U32 R2, R5, 0x14, R2 ;  /* 0x0000001405027825 */ /* 0x000fc600078e0002 */
[----:B-1----:R-:W-:-:S04]  /*0130*/  LEA R4, P0, R2, UR6, 0x2 ;  /* 0x0000000602047c11 */ /* 0x002fc8000f8010ff */
[----:B------:R-:W-:Y:S02]  /*0140*/  LEA.HI.X R5, R2, UR7, R3, 0x2, P0 ;  /* 0x0000000702057c11 */ /* 0x000fe400080f1403 */
[----:B------:R-:W0:Y:S04]  /*0150*/  LDC.64 R2, c[0x0][0x380] ;  /* 0x0000e000ff027b82 */ /* 0x000e280000000a00 */
[----:B---3--:R-:W2:Y:S01]  /*0160*/  LDG.E.CONSTANT R5, desc[UR4][R4.64+0x3cc] ;  /* 0x0003cc0404057981 */ /* 0x008ea2000c1e9900 */
[----:B------:R-:W-:-:S04]  /*0170*/  IMAD R7, R7, 0x23, R6 ;  /* 0x0000002307077824 */ /* 0x000fc800078e0206 */
[----:B0-----:R-:W-:-:S05]  /*0180*/  IMAD.WIDE.U32 R2, R7, 0x4, R2 ;  /* 0x0000000407027825 */ /* 0x001fca00078e0002 */
[----:B--2---:R-:W-:Y:S01]  /*0190*/  STG.E desc[UR4][R2.64], R5 ;  /* 0x0000000502007986 */ /* 0x004fe2000c101904 */
[----:B------:R-:W-:Y:S05]  /*01a0*/  EXIT ;  /* 0x000000000000794d */ /* 0x000fea0003800000 */
.L_x_0:
[----:B------:R-:W-:-:S00]  /*01b0*/  BRA `(.L_x_0) ;  /* 0xfffffffc00fc7947 */ /* 0x000fc0000383ffff */
[----:B------:R-:W-:-:S00]  /*01c0*/  NOP ;  /* 0x0000000000007918 */ /* 0x000fc00000000000 */
        /* <DEDUP_REMOVED lines=11> */
.L_x_1:


//--------------------- .nv.shared.reserved.0     --------------------------
	.section	.nv.shared.reserved.0,"aw",@nobits
	.weak		__nv_reservedSMEM_offset_0_alias
	.size		__nv_reservedSMEM_offset_0_alias, 0, 64
	.other		__nv_reservedSMEM_offset_0_alias,@"STO_CUDA_RESERVED_SHARED STV_DEFAULT"
__nv_reservedSMEM_offset_0_alias:
	.zero		0
	.zero		64


//--------------------- .nv.constant0.default_function_kernel --------------------------
	.section	.nv.constant0.default_function_kernel,"a",@progbits
	.sectionflags	@""
	.align	4
.nv.constant0.default_function_kernel:
	.zero		912


//--------------------- SYMBOLS --------------------------

	.type		.nv.reservedSmem.offset0,@object
	.size		.nv.reservedSmem.offset0,0x4
